//
// Generated by NVIDIA NVVM Compiler
//
// Compiler Build ID: CL-36424714
// Cuda compilation tools, release 13.0, V13.0.88
// Based on NVVM 20.0.0
//

.version 9.0
.target sm_100
.address_size 64

	// .globl	_Z11partialScanPjS_S_m
// _ZZ11partialScanPjS_S_mE4temp has been demoted

.visible .entry _Z11partialScanPjS_S_m(
	.param .u64 .ptr .align 1 _Z11partialScanPjS_S_m_param_0,
	.param .u64 .ptr .align 1 _Z11partialScanPjS_S_m_param_1,
	.param .u64 .ptr .align 1 _Z11partialScanPjS_S_m_param_2,
	.param .u64 _Z11partialScanPjS_S_m_param_3
)
{
	.reg .pred 	%p<5>;
	.reg .b32 	%r<18>;
	.reg .b64 	%rd<15>;
	// demoted variable
	.shared .align 4 .b8 _ZZ11partialScanPjS_S_mE4temp[16];
	ld.param.u64 	%rd3, [_Z11partialScanPjS_S_m_param_0];
	ld.param.u64 	%rd5, [_Z11partialScanPjS_S_m_param_1];
	ld.param.u64 	%rd4, [_Z11partialScanPjS_S_m_param_2];
	ld.param.u64 	%rd6, [_Z11partialScanPjS_S_m_param_3];
	cvta.to.global.u64 	%rd1, %rd5;
	mov.u32 	%r1, %tid.x;
	mov.u32 	%r2, %ctaid.x;
	shl.b32 	%r4, %r2, 2;
	add.s32 	%r5, %r4, %r1;
	cvt.u64.u32 	%rd2, %r5;
	setp.le.u64 	%p1, %rd6, %rd2;
	shl.b32 	%r6, %r1, 2;
	mov.u32 	%r7, _ZZ11partialScanPjS_S_mE4temp;
	add.s32 	%r3, %r7, %r6;
	@%p1 bra 	$L__BB0_2;
	cvta.to.global.u64 	%rd7, %rd3;
	shl.b64 	%rd8, %rd2, 2;
	add.s64 	%rd9, %rd7, %rd8;
	ld.global.u32 	%r8, [%rd9];
	st.shared.u32 	[%r3], %r8;
$L__BB0_2:
	bar.sync 	0;
	setp.gt.u32 	%p2, %r1, 2;
	@%p2 bra 	$L__BB0_4;
	ld.shared.u32 	%r9, [%r3];
	ld.shared.u32 	%r10, [%r3+4];
	add.s32 	%r11, %r10, %r9;
	st.shared.u32 	[%r3+4], %r11;
$L__BB0_4:
	bar.sync 	0;
	setp.gt.u32 	%p3, %r1, 1;
	@%p3 bra 	$L__BB0_6;
	ld.shared.u32 	%r12, [%r3];
	ld.shared.u32 	%r13, [%r3+8];
	add.s32 	%r14, %r13, %r12;
	st.shared.u32 	[%r3+8], %r14;
$L__BB0_6:
	setp.gt.u32 	%p4, %r1, 2;
	bar.sync 	0;
	@%p4 bra 	$L__BB0_8;
	ld.shared.u32 	%r15, [%r3];
	shl.b64 	%rd10, %rd2, 2;
	add.s64 	%rd11, %rd1, %rd10;
	st.global.u32 	[%rd11+4], %r15;
$L__BB0_8:
	cvta.to.global.u64 	%rd12, %rd4;
	mov.b32 	%r16, 0;
	st.global.u32 	[%rd1], %r16;
	ld.shared.u32 	%r17, [_ZZ11partialScanPjS_S_mE4temp+12];
	mul.wide.u32 	%rd13, %r2, 4;
	add.s64 	%rd14, %rd12, %rd13;
	st.global.u32 	[%rd14], %r17;
	ret;

}
	// .globl	_Z7mapScanPjS_m
.visible .entry _Z7mapScanPjS_m(
	.param .u64 .ptr .align 1 _Z7mapScanPjS_m_param_0,
	.param .u64 .ptr .align 1 _Z7mapScanPjS_m_param_1,
	.param .u64 _Z7mapScanPjS_m_param_2
)
{
	.reg .pred 	%p<2>;
	.reg .b32 	%r<8>;
	.reg .b64 	%rd<11>;

	ld.param.u64 	%rd2, [_Z7mapScanPjS_m_param_0];
	ld.param.u64 	%rd3, [_Z7mapScanPjS_m_param_1];
	ld.param.u64 	%rd4, [_Z7mapScanPjS_m_param_2];
	mov.u32 	%r2, %tid.x;
	mov.u32 	%r1, %ctaid.x;
	shl.b32 	%r3, %r1, 2;
	add.s32 	%r4, %r3, %r2;
	cvt.u64.u32 	%rd1, %r4;
	setp.le.u64 	%p1, %rd4, %rd1;
	@%p1 bra 	$L__BB1_2;
	cvta.to.global.u64 	%rd5, %rd3;
	cvta.to.global.u64 	%rd6, %rd2;
	mul.wide.u32 	%rd7, %r1, 4;
	add.s64 	%rd8, %rd5, %rd7;
	ld.global.u32 	%r5, [%rd8];
	shl.b64 	%rd9, %rd1, 2;
	add.s64 	%rd10, %rd6, %rd9;
	ld.global.u32 	%r6, [%rd10];
	add.s32 	%r7, %r6, %r5;
	st.global.u32 	[%rd10], %r7;
$L__BB1_2:
	ret;

}


// ===== COMPILED SASS (sm_100) =====

	.target	sm_100

	.elftype	@"ET_EXEC"


//--------------------- .note.nv.tkinfo           --------------------------
	.section	.note.nv.tkinfo,"",@"SHT_NOTE"
	.sectionflags	@"SHF_NOTE_NV_TKINFO"
	.tkinfo
        /*0018*/ 	.word	0x00000002
        /*0030*/ 	.string	""
        /*0030*/ 	.string	"ptxas"
        /*0030*/ 	.string	"Cuda compilation tools, release 13.0, V13.0.88"
        /*0030*/ 	.string	"Build cuda_13.0.r13.0/compiler.36424714_0"
        /*0030*/ 	.string	"-arch sm_100 -m 64 "



//--------------------- .note.nv.cuinfo           --------------------------
	.section	.note.nv.cuinfo,"",@"SHT_NOTE"
	.sectionflags	@"SHF_NOTE_NV_CUINFO"
        /*0018*/ 	.short	0x0002
        /*001a*/ 	.short	0x0064
        /*001c*/ 	.short	0x0082
	.zero		2


//--------------------- .nv.info                  --------------------------
	.section	.nv.info,"",@"SHT_CUDA_INFO"
	.align	4


	//----- nvinfo : EIATTR_REGCOUNT
	.align		4
        /*0000*/ 	.byte	0x04, 0x2f
        /*0002*/ 	.short	(.L_1 - .L_0)
	.align		4
.L_0:
        /*0004*/ 	.word	index@(_Z11partialScanPjS_S_m)
        /*0008*/ 	.word	0x00000014


	//----- nvinfo : EIATTR_FRAME_SIZE
	.align		4
.L_1:
        /*000c*/ 	.byte	0x04, 0x11
        /*000e*/ 	.short	(.L_3 - .L_2)
	.align		4
.L_2:
        /*0010*/ 	.word	index@(_Z11partialScanPjS_S_m)
        /*0014*/ 	.word	0x00000000


	//----- nvinfo : EIATTR_REGCOUNT
	.align		4
.L_3:
        /*0018*/ 	.byte	0x04, 0x2f
        /*001a*/ 	.short	(.L_5 - .L_4)
	.align		4
.L_4:
        /*001c*/ 	.word	index@(_Z7mapScanPjS_m)
        /*0020*/ 	.word	0x0000000a


	//----- nvinfo : EIATTR_FRAME_SIZE
	.align		4
.L_5:
        /*0024*/ 	.byte	0x04, 0x11
        /*0026*/ 	.short	(.L_7 - .L_6)
	.align		4
.L_6:
        /*0028*/ 	.word	index@(_Z7mapScanPjS_m)
        /*002c*/ 	.word	0x00000000


	//----- nvinfo : EIATTR_MIN_STACK_SIZE
	.align		4
.L_7:
        /*0030*/ 	.byte	0x04, 0x12
        /*0032*/ 	.short	(.L_9 - .L_8)
	.align		4
.L_8:
        /*0034*/ 	.word	index@(_Z7mapScanPjS_m)
        /*0038*/ 	.word	0x00000000


	//----- nvinfo : EIATTR_MIN_STACK_SIZE
	.align		4
.L_9:
        /*003c*/ 	.byte	0x04, 0x12
        /*003e*/ 	.short	(.L_11 - .L_10)
	.align		4
.L_10:
        /*0040*/ 	.word	index@(_Z11partialScanPjS_S_m)
        /*0044*/ 	.word	0x00000000
.L_11:


//--------------------- .nv.compat                --------------------------
	.section	.nv.compat,"",@"SHT_CUDA_COMPAT_INFO"
	.align	4
        /*0000*/ 	.byte	0x02, 0x09, 0x00, 0x00, 0x02, 0x02, 0x01, 0x00, 0x02, 0x05, 0x05, 0x00, 0x03, 0x07, 0x01, 0x01
        /*0010*/ 	.byte	0x02, 0x03, 0x00, 0x00, 0x02, 0x06, 0x01, 0x00, 0x04, 0x0b, 0x08, 0x00, 0x09, 0x00, 0x00, 0x00
        /*0020*/ 	.byte	0x00, 0x00, 0x00, 0x00


//--------------------- .nv.info._Z7mapScanPjS_m  --------------------------
	.section	.nv.info._Z7mapScanPjS_m,"",@"SHT_CUDA_INFO"
	.sectionflags	@""
	.align	4


	//----- nvinfo : EIATTR_CUDA_API_VERSION
	.align		4
        /*0000*/ 	.byte	0x04, 0x37
        /*0002*/ 	.short	(.L_13 - .L_12)
.L_12:
        /*0004*/ 	.word	0x00000082


	//----- nvinfo : EIATTR_KPARAM_INFO
	.align		4
.L_13:
        /*0008*/ 	.byte	0x04, 0x17
        /*000a*/ 	.short	(.L_15 - .L_14)
.L_14:
        /*000c*/ 	.word	0x00000000
        /*0010*/ 	.short	0x0002
        /*0012*/ 	.short	0x0010
        /*0014*/ 	.byte	0x00, 0xf0, 0x21, 0x00


	//----- nvinfo : EIATTR_KPARAM_INFO
	.align		4
.L_15:
        /*0018*/ 	.byte	0x04, 0x17
        /*001a*/ 	.short	(.L_17 - .L_16)
.L_16:
        /*001c*/ 	.word	0x00000000
        /*0020*/ 	.short	0x0001
        /*0022*/ 	.short	0x0008
        /*0024*/ 	.byte	0x00, 0xf5, 0x21, 0x00


	//----- nvinfo : EIATTR_KPARAM_INFO
	.align		4
.L_17:
        /*0028*/ 	.byte	0x04, 0x17
        /*002a*/ 	.short	(.L_19 - .L_18)
.L_18:
        /*002c*/ 	.word	0x00000000
        /*0030*/ 	.short	0x0000
        /*0032*/ 	.short	0x0000
        /*0034*/ 	.byte	0x00, 0xf5, 0x21, 0x00


	//----- nvinfo : EIATTR_SPARSE_MMA_MASK
	.align		4
.L_19:
        /*0038*/ 	.byte	0x03, 0x50
        /*003a*/ 	.short	0x0000


	//----- nvinfo : EIATTR_MAXREG_COUNT
	.align		4
        /*003c*/ 	.byte	0x03, 0x1b
        /*003e*/ 	.short	0x00ff


	//----- nvinfo : EIATTR_MERCURY_ISA_VERSION
	.align		4
        /*0040*/ 	.byte	0x03, 0x5f
        /*0042*/ 	.short	0x0101


	//----- nvinfo : EIATTR_VRC_CTA_INIT_COUNT
	.align		4
        /*0044*/ 	.byte	0x02, 0x4a
	.zero		1
	.zero		1


	//----- nvinfo : EIATTR_EXIT_INSTR_OFFSETS
	.align		4
        /*0048*/ 	.byte	0x04, 0x1c
        /*004a*/ 	.short	(.L_21 - .L_20)


	//   ....[0]....
.L_20:
        /*004c*/ 	.word	0x00000070


	//   ....[1]....
        /*0050*/ 	.word	0x00000120


	//----- nvinfo : EIATTR_CBANK_PARAM_SIZE
	.align		4
.L_21:
        /*0054*/ 	.byte	0x03, 0x19
        /*0056*/ 	.short	0x0018


	//----- nvinfo : EIATTR_PARAM_CBANK
	.align		4
        /*0058*/ 	.byte	0x04, 0x0a
        /*005a*/ 	.short	(.L_23 - .L_22)
	.align		4
.L_22:
        /*005c*/ 	.word	index@(.nv.constant0._Z7mapScanPjS_m)
        /*0060*/ 	.short	0x0380
        /*0062*/ 	.short	0x0018


	//----- nvinfo : EIATTR_SW_WAR
	.align		4
.L_23:
        /*0064*/ 	.byte	0x04, 0x36
        /*0066*/ 	.short	(.L_25 - .L_24)
.L_24:
        /*0068*/ 	.word	0x00000008
.L_25:


//--------------------- .nv.info._Z11partialScanPjS_S_m --------------------------
	.section	.nv.info._Z11partialScanPjS_S_m,"",@"SHT_CUDA_INFO"
	.sectionflags	@""
	.align	4


	//----- nvinfo : EIATTR_CUDA_API_VERSION
	.align		4
        /*0000*/ 	.byte	0x04, 0x37
        /*0002*/ 	.short	(.L_27 - .L_26)
.L_26:
        /*0004*/ 	.word	0x00000082


	//----- nvinfo : EIATTR_KPARAM_INFO
	.align		4
.L_27:
        /*0008*/ 	.byte	0x04, 0x17
        /*000a*/ 	.short	(.L_29 - .L_28)
.L_28:
        /*000c*/ 	.word	0x00000000
        /*0010*/ 	.short	0x0003
        /*0012*/ 	.short	0x0018
        /*0014*/ 	.byte	0x00, 0xf0, 0x21, 0x00


	//----- nvinfo : EIATTR_KPARAM_INFO
	.align		4
.L_29:
        /*0018*/ 	.byte	0x04, 0x17
        /*001a*/ 	.short	(.L_31 - .L_30)
.L_30:
        /*001c*/ 	.word	0x00000000
        /*0020*/ 	.short	0x0002
        /*0022*/ 	.short	0x0010
        /*0024*/ 	.byte	0x00, 0xf5, 0x21, 0x00


	//----- nvinfo : EIATTR_KPARAM_INFO
	.align		4
.L_31:
        /*0028*/ 	.byte	0x04, 0x17
        /*002a*/ 	.short	(.L_33 - .L_32)
.L_32:
        /*002c*/ 	.word	0x00000000
        /*0030*/ 	.short	0x0001
        /*0032*/ 	.short	0x0008
        /*0034*/ 	.byte	0x00, 0xf5, 0x21, 0x00


	//----- nvinfo : EIATTR_KPARAM_INFO
	.align		4
.L_33:
        /*0038*/ 	.byte	0x04, 0x17
        /*003a*/ 	.short	(.L_35 - .L_34)
.L_34:
        /*003c*/ 	.word	0x00000000
        /*0040*/ 	.short	0x0000
        /*0042*/ 	.short	0x0000
        /*0044*/ 	.byte	0x00, 0xf5, 0x21, 0x00


	//----- nvinfo : EIATTR_SPARSE_MMA_MASK
	.align		4
.L_35:
        /*0048*/ 	.byte	0x03, 0x50
        /*004a*/ 	.short	0x0000


	//----- nvinfo : EIATTR_MAXREG_COUNT
	.align		4
        /*004c*/ 	.byte	0x03, 0x1b
        /*004e*/ 	.short	0x00ff


	//----- nvinfo : EIATTR_NUM_BARRIERS
	.align		4
        /*0050*/ 	.byte	0x02, 0x4c
        /*0052*/ 	.byte	0x01
	.zero		1


	//----- nvinfo : EIATTR_MERCURY_ISA_VERSION
	.align		4
        /*0054*/ 	.byte	0x03, 0x5f
        /*0056*/ 	.short	0x0101


	//----- nvinfo : EIATTR_VRC_CTA_INIT_COUNT
	.align		4
        /*0058*/ 	.byte	0x02, 0x4a
	.zero		1
	.zero		1


	//----- nvinfo : EIATTR_EXIT_INSTR_OFFSETS
	.align		4
        /*005c*/ 	.byte	0x04, 0x1c
        /*005e*/ 	.short	(.L_37 - .L_36)


	//   ....[0]....
.L_36:
        /*0060*/ 	.word	0x00000290


	//----- nvinfo : EIATTR_CBANK_PARAM_SIZE
	.align		4
.L_37:
        /*0064*/ 	.byte	0x03, 0x19
        /*0066*/ 	.short	0x0020


	//----- nvinfo : EIATTR_PARAM_CBANK
	.align		4
        /*0068*/ 	.byte	0x04, 0x0a
        /*006a*/ 	.short	(.L_39 - .L_38)
	.align		4
.L_38:
        /*006c*/ 	.word	index@(.nv.constant0._Z11partialScanPjS_S_m)
        /*0070*/ 	.short	0x0380
        /*0072*/ 	.short	0x0020


	//----- nvinfo : EIATTR_SW_WAR
	.align		4
.L_39:
        /*0074*/ 	.byte	0x04, 0x36
        /*0076*/ 	.short	(.L_41 - .L_40)
.L_40:
        /*0078*/ 	.word	0x00000008
.L_41:


//--------------------- .nv.callgraph             --------------------------
	.section	.nv.callgraph,"",@"SHT_CUDA_CALLGRAPH"
	.align	4
	.sectionentsize	8
	.align		4
        /*0000*/ 	.word	0x00000000
	.align		4
        /*0004*/ 	.word	0xffffffff
	.align		4
        /*0008*/ 	.word	0x00000000
	.align		4
        /*000c*/ 	.word	0xfffffffe
	.align		4
        /*0010*/ 	.word	0x00000000
	.align		4
        /*0014*/ 	.word	0xfffffffd
	.align		4
        /*0018*/ 	.word	0x00000000
	.align		4
        /*001c*/ 	.word	0xfffffffc


//--------------------- .text._Z7mapScanPjS_m     --------------------------
	.section	.text._Z7mapScanPjS_m,"ax",@progbits
	.align	128
        .global         _Z7mapScanPjS_m
        .type           _Z7mapScanPjS_m,@function
        .size           _Z7mapScanPjS_m,(.L_x_2 - _Z7mapScanPjS_m)
        .other          _Z7mapScanPjS_m,@"STO_CUDA_ENTRY STV_DEFAULT"
_Z7mapScanPjS_m:
.text._Z7mapScanPjS_m:
[----:B------:R-:W-:Y:S01]  /*0000*/  LDC R1, c[0x0][0x37c] ;  /* 0x0000df00ff017b82 */ /* 0x000fe20000000800 */
[----:B------:R-:W0:Y:S01]  /*0010*/  S2R R0, SR_TID.X ;  /* 0x0000000000007919 */ /* 0x000e220000002100 */
[----:B------:R-:W1:Y:S01]  /*0020*/  LDCU.64 UR4, c[0x0][0x390] ;  /* 0x00007200ff0477ac */ /* 0x000e620008000a00 */
[----:B------:R-:W0:Y:S02]  /*0030*/  S2R R5, SR_CTAID.X ;  /* 0x0000000000057919 */ /* 0x000e240000002500 */
[----:B0-----:R-:W-:-:S05]  /*0040*/  IMAD R0, R5, 0x4, R0 ;  /* 0x0000000405007824 */ /* 0x001fca00078e0200 */
[----:B-1----:R-:W-:-:S04]  /*0050*/  ISETP.GE.U32.AND P0, PT, R0, UR4, PT ;  /* 0x0000000400007c0c */ /* 0x002fc8000bf06070 */
[----:B------:R-:W-:-:S13]  /*0060*/  ISETP.GE.U32.AND.EX P0, PT, RZ, UR5, PT, P0 ;  /* 0x00000005ff007c0c */ /* 0x000fda000bf06100 */
[----:B------:R-:W-:Y:S05]  /*0070*/  @P0 EXIT ;  /* 0x000000000000094d */ /* 0x000fea0003800000 */
[----:B------:R-:W0:Y:S01]  /*0080*/  LDC.64 R2, c[0x0][0x388] ;  /* 0x0000e200ff027b82 */ /* 0x000e220000000a00 */
[----:B------:R-:W1:Y:S01]  /*0090*/  LDCU.64 UR6, c[0x0][0x380] ;  /* 0x00007000ff0677ac */ /* 0x000e620008000a00 */
[----:B------:R-:W2:Y:S01]  /*00a0*/  LDCU.64 UR4, c[0x0][0x358] ;  /* 0x00006b00ff0477ac */ /* 0x000ea20008000a00 */
[----:B-1----:R-:W-:Y:S01]  /*00b0*/  LEA R4, P0, R0, UR6, 0x2 ;  /* 0x0000000600047c11 */ /* 0x002fe2000f8010ff */
[----:B0-----:R-:W-:-:S03]  /*00c0*/  IMAD.WIDE.U32 R2, R5, 0x4, R2 ;  /* 0x0000000405027825 */ /* 0x001fc600078e0002 */
[----:B------:R-:W-:-:S03]  /*00d0*/  LEA.HI.X R5, R0, UR7, RZ, 0x2, P0 ;  /* 0x0000000700057c11 */ /* 0x000fc600080f14ff */
[----:B--2---:R-:W2:Y:S04]  /*00e0*/  LDG.E R2, desc[UR4][R2.64] ;  /* 0x0000000402027981 */ /* 0x004ea8000c1e1900 */
[----:B------:R-:W2:Y:S02]  /*00f0*/  LDG.E R7, desc[UR4][R4.64] ;  /* 0x0000000404077981 */ /* 0x000ea4000c1e1900 */
[----:B--2---:R-:W-:-:S05]  /*0100*/  IMAD.IADD R7, R2, 0x1, R7 ;  /* 0x0000000102077824 */ /* 0x004fca00078e0207 */
[----:B------:R-:W-:Y:S01]  /*0110*/  STG.E desc[UR4][R4.64], R7 ;  /* 0x0000000704007986 */ /* 0x000fe2000c101904 */
[----:B------:R-:W-:Y:S05]  /*0120*/  EXIT ;  /* 0x000000000000794d */ /* 0x000fea0003800000 */
.L_x_0:
[----:B------:R-:W-:-:S00]  /*0130*/  BRA `(.L_x_0) ;  /* 0xfffffffc00fc7947 */ /* 0x000fc0000383ffff */
[----:B------:R-:W-:-:S00]  /*0140*/  NOP ;  /* 0x0000000000007918 */ /* 0x000fc00000000000 */
        /* <DEDUP_REMOVED lines=11> */
.L_x_2:


//--------------------- .text._Z11partialScanPjS_S_m --------------------------
	.section	.text._Z11partialScanPjS_S_m,"ax",@progbits
	.align	128
        .global         _Z11partialScanPjS_S_m
        .type           _Z11partialScanPjS_S_m,@function
        .size           _Z11partialScanPjS_S_m,(.L_x_3 - _Z11partialScanPjS_S_m)
        .other          _Z11partialScanPjS_S_m,@"STO_CUDA_ENTRY STV_DEFAULT"
_Z11partialScanPjS_S_m:
.text._Z11partialScanPjS_S_m:
[----:B------:R-:W-:Y:S01]  /*0000*/  LDC R1, c[0x0][0x37c] ;  /* 0x0000df00ff017b82 */ /* 0x000fe20000000800 */
[----:B------:R-:W0:Y:S01]  /*0010*/  S2R R6, SR_TID.X ;  /* 0x0000000000067919 */ /* 0x000e220000002100 */
[----:B------:R-:W1:Y:S01]  /*0020*/  LDCU.64 UR4, c[0x0][0x398] ;  /* 0x00007300ff0477ac */ /* 0x000e620008000a00 */
[----:B------:R-:W0:Y:S01]  /*0030*/  S2R R15, SR_CTAID.X ;  /* 0x00000000000f7919 */ /* 0x000e220000002500 */
[----:B------:R-:W2:Y:S01]  /*0040*/  LDCU.64 UR6, c[0x0][0x358] ;  /* 0x00006b00ff0677ac */ /* 0x000ea20008000a00 */
[----:B0-----:R-:W-:-:S05]  /*0050*/  IMAD R0, R15, 0x4, R6 ;  /* 0x000000040f007824 */ /* 0x001fca00078e0206 */
[----:B-1----:R-:W-:-:S04]  /*0060*/  ISETP.GE.U32.AND P0, PT, R0, UR4, PT ;  /* 0x0000000400007c0c */ /* 0x002fc8000bf06070 */
[----:B------:R-:W-:-:S13]  /*0070*/  ISETP.GE.U32.AND.EX P0, PT, RZ, UR5, PT, P0 ;  /* 0x00000005ff007c0c */ /* 0x000fda000bf06100 */
[----:B------:R-:W0:Y:S02]  /*0080*/  @!P0 LDC.64 R2, c[0x0][0x380] ;  /* 0x0000e000ff028b82 */ /* 0x000e240000000a00 */
[----:B0-----:R-:W-:-:S04]  /*0090*/  @!P0 LEA R2, P1, R0, R2, 0x2 ;  /* 0x0000000200028211 */ /* 0x001fc800078210ff */
[----:B------:R-:W-:-:S06]  /*00a0*/  @!P0 LEA.HI.X R3, R0, R3, RZ, 0x2, P1 ;  /* 0x0000000300038211 */ /* 0x000fcc00008f14ff */
[----:B--2---:R-:W2:Y:S01]  /*00b0*/  @!P0 LDG.E R3, desc[UR6][R2.64] ;  /* 0x0000000602038981 */ /* 0x004ea2000c1e1900 */
[----:B------:R-:W0:Y:S01]  /*00c0*/  S2UR UR5, SR_CgaCtaId ;  /* 0x00000000000579c3 */ /* 0x000e220000008800 */
[----:B------:R-:W-:Y:S01]  /*00d0*/  UMOV UR4, 0x400 ;  /* 0x0000040000047882 */ /* 0x000fe20000000000 */
[----:B------:R-:W-:-:S13]  /*00e0*/  ISETP.GT.U32.AND P1, PT, R6, 0x2, PT ;  /* 0x000000020600780c */ /* 0x000fda0003f24070 */
[----:B------:R-:W1:Y:S01]  /*00f0*/  @!P1 LDC.64 R16, c[0x0][0x388] ;  /* 0x0000e200ff109b82 */ /* 0x000e620000000a00 */
[----:B0-----:R-:W-:-:S06]  /*0100*/  ULEA UR4, UR5, UR4, 0x18 ;  /* 0x0000000405047291 */ /* 0x001fcc000f8ec0ff */
[----:B------:R-:W-:-:S05]  /*0110*/  LEA R8, R6, UR4, 0x2 ;  /* 0x0000000406087c11 */ /* 0x000fca000f8e10ff */
[----:B--2---:R-:W-:Y:S01]  /*0120*/  @!P0 STS [R8], R3 ;  /* 0x0000000308008388 */ /* 0x004fe20000000800 */
[----:B------:R-:W-:Y:S01]  /*0130*/  BAR.SYNC.DEFER_BLOCKING 0x0 ;  /* 0x0000000000007b1d */ /* 0x000fe20000010000 */
[----:B------:R-:W-:-:S05]  /*0140*/  ISETP.GT.U32.AND P0, PT, R6, 0x1, PT ;  /* 0x000000010600780c */ /* 0x000fca0003f04070 */
[----:B------:R-:W-:Y:S04]  /*0150*/  @!P1 LDS R4, [R8] ;  /* 0x0000000008049984 */ /* 0x000fe80000000800 */
[----:B------:R-:W0:Y:S02]  /*0160*/  @!P1 LDS R5, [R8+0x4] ;  /* 0x0000040008059984 */ /* 0x000e240000000800 */
[----:B0-----:R-:W-:-:S05]  /*0170*/  @!P1 IMAD.IADD R7, R4, 0x1, R5 ;  /* 0x0000000104079824 */ /* 0x001fca00078e0205 */
[----:B------:R-:W-:Y:S01]  /*0180*/  @!P1 STS [R8+0x4], R7 ;  /* 0x0000040708009388 */ /* 0x000fe20000000800 */
[----:B------:R-:W-:Y:S06]  /*0190*/  BAR.SYNC.DEFER_BLOCKING 0x0 ;  /* 0x0000000000007b1d */ /* 0x000fec0000010000 */
[----:B------:R-:W-:Y:S04]  /*01a0*/  @!P0 LDS R2, [R8] ;  /* 0x0000000008028984 */ /* 0x000fe80000000800 */
[----:B------:R-:W0:Y:S02]  /*01b0*/  @!P0 LDS R5, [R8+0x8] ;  /* 0x0000080008058984 */ /* 0x000e240000000800 */
[----:B0-----:R-:W-:-:S02]  /*01c0*/  @!P0 IMAD.IADD R9, R2, 0x1, R5 ;  /* 0x0000000102098824 */ /* 0x001fc400078e0205 */
[----:B------:R-:W0:Y:S03]  /*01d0*/  LDC.64 R4, c[0x0][0x390] ;  /* 0x0000e400ff047b82 */ /* 0x000e260000000a00 */
[----:B------:R-:W-:Y:S05]  /*01e0*/  @!P0 STS [R8+0x8], R9 ;  /* 0x0000080908008388 */ /* 0x000fea0000000800 */
[----:B------:R-:W-:Y:S01]  /*01f0*/  BAR.SYNC.DEFER_BLOCKING 0x0 ;  /* 0x0000000000007b1d */ /* 0x000fe20000010000 */
[----:B-1----:R-:W-:-:S04]  /*0200*/  @!P1 LEA R6, P0, R0, R16, 0x2 ;  /* 0x0000001000069211 */ /* 0x002fc800078010ff */
[----:B------:R-:W-:-:S03]  /*0210*/  @!P1 LEA.HI.X R7, R0, R17, RZ, 0x2, P0 ;  /* 0x0000001100079211 */ /* 0x000fc600000f14ff */
[----:B------:R-:W1:Y:S01]  /*0220*/  LDC.64 R2, c[0x0][0x388] ;  /* 0x0000e200ff027b82 */ /* 0x000e620000000a00 */
[----:B0-----:R-:W-:Y:S01]  /*0230*/  IMAD.WIDE.U32 R4, R15, 0x4, R4 ;  /* 0x000000040f047825 */ /* 0x001fe200078e0004 */
[----:B------:R-:W0:Y:S04]  /*0240*/  @!P1 LDS R11, [R8] ;  /* 0x00000000080b9984 */ /* 0x000e280000000800 */
[----:B------:R-:W2:Y:S04]  /*0250*/  LDS R13, [UR4+0xc] ;  /* 0x00000c04ff0d7984 */ /* 0x000ea80008000800 */
[----:B0-----:R-:W-:Y:S04]  /*0260*/  @!P1 STG.E desc[UR6][R6.64+0x4], R11 ;  /* 0x0000040b06009986 */ /* 0x001fe8000c101906 */
[----:B-1----:R-:W-:Y:S04]  /*0270*/  STG.E desc[UR6][R2.64], RZ ;  /* 0x000000ff02007986 */ /* 0x002fe8000c101906 */
[----:B--2---:R-:W-:Y:S01]  /*0280*/  STG.E desc[UR6][R4.64], R13 ;  /* 0x0000000d04007986 */ /* 0x004fe2000c101906 */
[----:B------:R-:W-:Y:S05]  /*0290*/  EXIT ;  /* 0x000000000000794d */ /* 0x000fea0003800000 */
.L_x_1:
        /* <DEDUP_REMOVED lines=14> */
.L_x_3:


//--------------------- .nv.shared.reserved.0     --------------------------
	.section	.nv.shared.reserved.0,"aw",@nobits
	.weak		__nv_reservedSMEM_offset_0_alias
	.size		__nv_reservedSMEM_offset_0_alias, 0, 64
	.other		__nv_reservedSMEM_offset_0_alias,@"STO_CUDA_RESERVED_SHARED STV_DEFAULT"
__nv_reservedSMEM_offset_0_alias:
	.zero		0
	.zero		64


//--------------------- .nv.shared._Z11partialScanPjS_S_m --------------------------
	.section	.nv.shared._Z11partialScanPjS_S_m,"aw",@nobits
	.sectionflags	@""
	.align	4
.nv.shared._Z11partialScanPjS_S_m:
	.zero		1040


//--------------------- .nv.constant0._Z7mapScanPjS_m --------------------------
	.section	.nv.constant0._Z7mapScanPjS_m,"a",@progbits
	.sectionflags	@""
	.align	4
.nv.constant0._Z7mapScanPjS_m:
	.zero		920


//--------------------- .nv.constant0._Z11partialScanPjS_S_m --------------------------
	.section	.nv.constant0._Z11partialScanPjS_S_m,"a",@progbits
	.sectionflags	@""
	.align	4
.nv.constant0._Z11partialScanPjS_S_m:
	.zero		928


//--------------------- SYMBOLS --------------------------

	.type		.nv.reservedSmem.offset0,@object
	.size		.nv.reservedSmem.offset0,0x4
	.type		.nv.reservedSmem.cap,@object
	.size		.nv.reservedSmem.cap,0x4
